//
// Generated by NVIDIA NVVM Compiler
//
// Compiler Build ID: CL-36424714
// Cuda compilation tools, release 13.0, V13.0.88
// Based on NVVM 20.0.0
//

.version 9.0
.target sm_100
.address_size 64

	// .globl	_Z21convertRgb2GrayKernelP6uchar3iiPh

.visible .entry _Z21convertRgb2GrayKernelP6uchar3iiPh(
	.param .u64 .ptr .align 1 _Z21convertRgb2GrayKernelP6uchar3iiPh_param_0,
	.param .u32 _Z21convertRgb2GrayKernelP6uchar3iiPh_param_1,
	.param .u32 _Z21convertRgb2GrayKernelP6uchar3iiPh_param_2,
	.param .u64 .ptr .align 1 _Z21convertRgb2GrayKernelP6uchar3iiPh_param_3
)
{
	.reg .pred 	%p<4>;
	.reg .b16 	%rs<4>;
	.reg .b32 	%r<13>;
	.reg .b64 	%rd<9>;
	.reg .b64 	%fd<7>;

	ld.param.u64 	%rd1, [_Z21convertRgb2GrayKernelP6uchar3iiPh_param_0];
	ld.param.u32 	%r3, [_Z21convertRgb2GrayKernelP6uchar3iiPh_param_1];
	ld.param.u32 	%r4, [_Z21convertRgb2GrayKernelP6uchar3iiPh_param_2];
	ld.param.u64 	%rd2, [_Z21convertRgb2GrayKernelP6uchar3iiPh_param_3];
	mov.u32 	%r5, %ntid.x;
	mov.u32 	%r6, %ctaid.x;
	mov.u32 	%r7, %tid.x;
	mad.lo.s32 	%r1, %r5, %r6, %r7;
	mov.u32 	%r8, %ntid.y;
	mov.u32 	%r9, %ctaid.y;
	mov.u32 	%r10, %tid.y;
	mad.lo.s32 	%r2, %r8, %r9, %r10;
	setp.ge.s32 	%p1, %r2, %r4;
	setp.ge.s32 	%p2, %r1, %r3;
	or.pred  	%p3, %p2, %p1;
	@%p3 bra 	$L__BB0_2;
	cvta.to.global.u64 	%rd3, %rd1;
	cvta.to.global.u64 	%rd4, %rd2;
	mad.lo.s32 	%r11, %r3, %r2, %r1;
	cvt.s64.s32 	%rd5, %r11;
	mul.wide.s32 	%rd6, %r11, 3;
	add.s64 	%rd7, %rd3, %rd6;
	ld.global.u8 	%rs1, [%rd7];
	cvt.rn.f64.u16 	%fd1, %rs1;
	ld.global.u8 	%rs2, [%rd7+1];
	cvt.rn.f64.u16 	%fd2, %rs2;
	mul.f64 	%fd3, %fd2, 0d3FE2B851EB851EB8;
	fma.rn.f64 	%fd4, %fd1, 0d3FD322D0E5604189, %fd3;
	ld.global.u8 	%rs3, [%rd7+2];
	cvt.rn.f64.u16 	%fd5, %rs3;
	fma.rn.f64 	%fd6, %fd5, 0d3FBD2F1A9FBE76C9, %fd4;
	cvt.rzi.u32.f64 	%r12, %fd6;
	add.s64 	%rd8, %rd4, %rd5;
	st.global.u8 	[%rd8], %r12;
$L__BB0_2:
	ret;

}
	// .globl	_Z17convolutionKernelPhiiPiS0_iS_
.visible .entry _Z17convolutionKernelPhiiPiS0_iS_(
	.param .u64 .ptr .align 1 _Z17convolutionKernelPhiiPiS0_iS__param_0,
	.param .u32 _Z17convolutionKernelPhiiPiS0_iS__param_1,
	.param .u32 _Z17convolutionKernelPhiiPiS0_iS__param_2,
	.param .u64 .ptr .align 1 _Z17convolutionKernelPhiiPiS0_iS__param_3,
	.param .u64 .ptr .align 1 _Z17convolutionKernelPhiiPiS0_iS__param_4,
	.param .u32 _Z17convolutionKernelPhiiPiS0_iS__param_5,
	.param .u64 .ptr .align 1 _Z17convolutionKernelPhiiPiS0_iS__param_6
)
{
	.reg .pred 	%p<11>;
	.reg .b16 	%rs<56>;
	.reg .b32 	%r<100>;
	.reg .b32 	%f<78>;
	.reg .b64 	%rd<41>;

	ld.param.u64 	%rd5, [_Z17convolutionKernelPhiiPiS0_iS__param_0];
	ld.param.u32 	%r18, [_Z17convolutionKernelPhiiPiS0_iS__param_1];
	ld.param.u32 	%r19, [_Z17convolutionKernelPhiiPiS0_iS__param_2];
	ld.param.u64 	%rd6, [_Z17convolutionKernelPhiiPiS0_iS__param_3];
	ld.param.u64 	%rd7, [_Z17convolutionKernelPhiiPiS0_iS__param_4];
	ld.param.u32 	%r20, [_Z17convolutionKernelPhiiPiS0_iS__param_5];
	cvta.to.global.u64 	%rd1, %rd5;
	cvta.to.global.u64 	%rd2, %rd7;
	cvta.to.global.u64 	%rd3, %rd6;
	mov.u32 	%r21, %ntid.x;
	mov.u32 	%r22, %ctaid.x;
	mov.u32 	%r23, %tid.x;
	mad.lo.s32 	%r1, %r21, %r22, %r23;
	mov.u32 	%r24, %ntid.y;
	mov.u32 	%r25, %ctaid.y;
	mov.u32 	%r26, %tid.y;
	mad.lo.s32 	%r2, %r24, %r25, %r26;
	setp.ge.s32 	%p1, %r2, %r19;
	setp.ge.s32 	%p2, %r1, %r18;
	or.pred  	%p3, %p2, %p1;
	@%p3 bra 	$L__BB1_13;
	setp.lt.s32 	%p4, %r20, 1;
	mov.b16 	%rs54, 0;
	@%p4 bra 	$L__BB1_12;
	shr.u32 	%r28, %r20, 1;
	sub.s32 	%r3, %r2, %r28;
	sub.s32 	%r4, %r1, %r28;
	add.s32 	%r5, %r18, -1;
	and.b32  	%r6, %r20, 3;
	and.b32  	%r7, %r20, 2147483644;
	and.b32  	%r8, %r20, 1;
	mov.b16 	%rs54, 0;
	mov.b32 	%r96, 0;
$L__BB1_3:
	ld.param.u32 	%r95, [_Z17convolutionKernelPhiiPiS0_iS__param_2];
	setp.lt.u32 	%p5, %r20, 4;
	mul.lo.s32 	%r10, %r96, %r20;
	add.s32 	%r30, %r3, %r96;
	max.s32 	%r31, %r30, 0;
	add.s32 	%r32, %r95, -1;
	min.s32 	%r33, %r31, %r32;
	mul.lo.s32 	%r11, %r33, %r18;
	mov.b32 	%r99, 0;
	@%p5 bra 	$L__BB1_6;
	mov.b32 	%r97, 0;
$L__BB1_5:
	.pragma "nounroll";
	add.s32 	%r35, %r97, %r10;
	mul.wide.u32 	%rd8, %r35, 4;
	add.s64 	%rd9, %rd3, %rd8;
	ld.global.u32 	%r36, [%rd9];
	cvt.rn.f32.s32 	%f1, %r36;
	add.s64 	%rd10, %rd2, %rd8;
	ld.global.u32 	%r37, [%rd10];
	cvt.rn.f32.s32 	%f2, %r37;
	add.s32 	%r38, %r4, %r97;
	max.s32 	%r39, %r38, 0;
	min.s32 	%r40, %r39, %r5;
	add.s32 	%r41, %r40, %r11;
	cvt.s64.s32 	%rd11, %r41;
	add.s64 	%rd12, %rd1, %rd11;
	ld.global.u8 	%rs15, [%rd12];
	cvt.rn.f32.u16 	%f3, %rs15;
	mul.f32 	%f4, %f1, %f3;
	abs.f32 	%f5, %f4;
	and.b16  	%rs16, %rs54, 255;
	cvt.rn.f32.u16 	%f6, %rs16;
	add.f32 	%f7, %f5, %f6;
	cvt.rzi.u32.f32 	%r42, %f7;
	cvt.u16.u32 	%rs17, %r42;
	and.b16  	%rs18, %rs17, 255;
	mul.f32 	%f8, %f2, %f3;
	abs.f32 	%f9, %f8;
	cvt.rn.f32.u16 	%f10, %rs18;
	add.f32 	%f11, %f9, %f10;
	cvt.rzi.u32.f32 	%r43, %f11;
	cvt.u16.u32 	%rs19, %r43;
	and.b16  	%rs20, %rs19, 255;
	ld.global.u32 	%r44, [%rd9+4];
	cvt.rn.f32.s32 	%f12, %r44;
	ld.global.u32 	%r45, [%rd10+4];
	cvt.rn.f32.s32 	%f13, %r45;
	add.s32 	%r46, %r38, 1;
	max.s32 	%r47, %r46, 0;
	min.s32 	%r48, %r47, %r5;
	add.s32 	%r49, %r48, %r11;
	cvt.s64.s32 	%rd13, %r49;
	add.s64 	%rd14, %rd1, %rd13;
	ld.global.u8 	%rs21, [%rd14];
	cvt.rn.f32.u16 	%f14, %rs21;
	mul.f32 	%f15, %f12, %f14;
	abs.f32 	%f16, %f15;
	cvt.rn.f32.u16 	%f17, %rs20;
	add.f32 	%f18, %f16, %f17;
	cvt.rzi.u32.f32 	%r50, %f18;
	cvt.u16.u32 	%rs22, %r50;
	and.b16  	%rs23, %rs22, 255;
	mul.f32 	%f19, %f13, %f14;
	abs.f32 	%f20, %f19;
	cvt.rn.f32.u16 	%f21, %rs23;
	add.f32 	%f22, %f20, %f21;
	cvt.rzi.u32.f32 	%r51, %f22;
	cvt.u16.u32 	%rs24, %r51;
	and.b16  	%rs25, %rs24, 255;
	ld.global.u32 	%r52, [%rd9+8];
	cvt.rn.f32.s32 	%f23, %r52;
	ld.global.u32 	%r53, [%rd10+8];
	cvt.rn.f32.s32 	%f24, %r53;
	add.s32 	%r54, %r38, 2;
	max.s32 	%r55, %r54, 0;
	min.s32 	%r56, %r55, %r5;
	add.s32 	%r57, %r56, %r11;
	cvt.s64.s32 	%rd15, %r57;
	add.s64 	%rd16, %rd1, %rd15;
	ld.global.u8 	%rs26, [%rd16];
	cvt.rn.f32.u16 	%f25, %rs26;
	mul.f32 	%f26, %f23, %f25;
	abs.f32 	%f27, %f26;
	cvt.rn.f32.u16 	%f28, %rs25;
	add.f32 	%f29, %f27, %f28;
	cvt.rzi.u32.f32 	%r58, %f29;
	cvt.u16.u32 	%rs27, %r58;
	and.b16  	%rs28, %rs27, 255;
	mul.f32 	%f30, %f24, %f25;
	abs.f32 	%f31, %f30;
	cvt.rn.f32.u16 	%f32, %rs28;
	add.f32 	%f33, %f31, %f32;
	cvt.rzi.u32.f32 	%r59, %f33;
	cvt.u16.u32 	%rs29, %r59;
	and.b16  	%rs30, %rs29, 255;
	ld.global.u32 	%r60, [%rd9+12];
	cvt.rn.f32.s32 	%f34, %r60;
	ld.global.u32 	%r61, [%rd10+12];
	cvt.rn.f32.s32 	%f35, %r61;
	add.s32 	%r62, %r38, 3;
	max.s32 	%r63, %r62, 0;
	min.s32 	%r64, %r63, %r5;
	add.s32 	%r65, %r64, %r11;
	cvt.s64.s32 	%rd17, %r65;
	add.s64 	%rd18, %rd1, %rd17;
	ld.global.u8 	%rs31, [%rd18];
	cvt.rn.f32.u16 	%f36, %rs31;
	mul.f32 	%f37, %f34, %f36;
	abs.f32 	%f38, %f37;
	cvt.rn.f32.u16 	%f39, %rs30;
	add.f32 	%f40, %f38, %f39;
	cvt.rzi.u32.f32 	%r66, %f40;
	cvt.u16.u32 	%rs32, %r66;
	and.b16  	%rs33, %rs32, 255;
	mul.f32 	%f41, %f35, %f36;
	abs.f32 	%f42, %f41;
	cvt.rn.f32.u16 	%f43, %rs33;
	add.f32 	%f44, %f42, %f43;
	cvt.rzi.u32.f32 	%r67, %f44;
	cvt.u16.u32 	%rs54, %r67;
	add.s32 	%r97, %r97, 4;
	setp.ne.s32 	%p6, %r97, %r7;
	mov.u32 	%r99, %r7;
	@%p6 bra 	$L__BB1_5;
$L__BB1_6:
	setp.eq.s32 	%p7, %r6, 0;
	@%p7 bra 	$L__BB1_11;
	setp.eq.s32 	%p8, %r6, 1;
	@%p8 bra 	$L__BB1_9;
	add.s32 	%r68, %r99, %r10;
	mul.wide.u32 	%rd19, %r68, 4;
	add.s64 	%rd20, %rd3, %rd19;
	ld.global.u32 	%r69, [%rd20];
	cvt.rn.f32.s32 	%f45, %r69;
	add.s64 	%rd21, %rd2, %rd19;
	ld.global.u32 	%r70, [%rd21];
	cvt.rn.f32.s32 	%f46, %r70;
	add.s32 	%r71, %r4, %r99;
	max.s32 	%r72, %r71, 0;
	min.s32 	%r73, %r72, %r5;
	add.s32 	%r74, %r73, %r11;
	cvt.s64.s32 	%rd22, %r74;
	add.s64 	%rd23, %rd1, %rd22;
	ld.global.u8 	%rs35, [%rd23];
	cvt.rn.f32.u16 	%f47, %rs35;
	mul.f32 	%f48, %f45, %f47;
	abs.f32 	%f49, %f48;
	and.b16  	%rs36, %rs54, 255;
	cvt.rn.f32.u16 	%f50, %rs36;
	add.f32 	%f51, %f49, %f50;
	cvt.rzi.u32.f32 	%r75, %f51;
	cvt.u16.u32 	%rs37, %r75;
	and.b16  	%rs38, %rs37, 255;
	mul.f32 	%f52, %f46, %f47;
	abs.f32 	%f53, %f52;
	cvt.rn.f32.u16 	%f54, %rs38;
	add.f32 	%f55, %f53, %f54;
	cvt.rzi.u32.f32 	%r76, %f55;
	cvt.u16.u32 	%rs39, %r76;
	and.b16  	%rs40, %rs39, 255;
	cvt.u64.u32 	%rd24, %r10;
	cvt.u64.u32 	%rd25, %r99;
	add.s64 	%rd26, %rd25, %rd24;
	shl.b64 	%rd27, %rd26, 2;
	add.s64 	%rd28, %rd3, %rd27;
	ld.global.u32 	%r77, [%rd28+4];
	cvt.rn.f32.s32 	%f56, %r77;
	add.s64 	%rd29, %rd2, %rd27;
	ld.global.u32 	%r78, [%rd29+4];
	cvt.rn.f32.s32 	%f57, %r78;
	add.s32 	%r79, %r71, 1;
	max.s32 	%r80, %r79, 0;
	min.s32 	%r81, %r80, %r5;
	add.s32 	%r82, %r81, %r11;
	cvt.s64.s32 	%rd30, %r82;
	add.s64 	%rd31, %rd1, %rd30;
	ld.global.u8 	%rs41, [%rd31];
	cvt.rn.f32.u16 	%f58, %rs41;
	mul.f32 	%f59, %f56, %f58;
	abs.f32 	%f60, %f59;
	cvt.rn.f32.u16 	%f61, %rs40;
	add.f32 	%f62, %f60, %f61;
	cvt.rzi.u32.f32 	%r83, %f62;
	cvt.u16.u32 	%rs42, %r83;
	and.b16  	%rs43, %rs42, 255;
	mul.f32 	%f63, %f57, %f58;
	abs.f32 	%f64, %f63;
	cvt.rn.f32.u16 	%f65, %rs43;
	add.f32 	%f66, %f64, %f65;
	cvt.rzi.u32.f32 	%r84, %f66;
	cvt.u16.u32 	%rs54, %r84;
	add.s32 	%r99, %r99, 2;
$L__BB1_9:
	setp.eq.s32 	%p9, %r8, 0;
	@%p9 bra 	$L__BB1_11;
	add.s32 	%r85, %r99, %r10;
	mul.wide.u32 	%rd32, %r85, 4;
	add.s64 	%rd33, %rd3, %rd32;
	ld.global.u32 	%r86, [%rd33];
	cvt.rn.f32.s32 	%f67, %r86;
	add.s64 	%rd34, %rd2, %rd32;
	ld.global.u32 	%r87, [%rd34];
	cvt.rn.f32.s32 	%f68, %r87;
	add.s32 	%r88, %r4, %r99;
	max.s32 	%r89, %r88, 0;
	min.s32 	%r90, %r89, %r5;
	add.s32 	%r91, %r90, %r11;
	cvt.s64.s32 	%rd35, %r91;
	add.s64 	%rd36, %rd1, %rd35;
	ld.global.u8 	%rs44, [%rd36];
	cvt.rn.f32.u16 	%f69, %rs44;
	mul.f32 	%f70, %f67, %f69;
	abs.f32 	%f71, %f70;
	and.b16  	%rs45, %rs54, 255;
	cvt.rn.f32.u16 	%f72, %rs45;
	add.f32 	%f73, %f71, %f72;
	cvt.rzi.u32.f32 	%r92, %f73;
	cvt.u16.u32 	%rs46, %r92;
	and.b16  	%rs47, %rs46, 255;
	mul.f32 	%f74, %f68, %f69;
	abs.f32 	%f75, %f74;
	cvt.rn.f32.u16 	%f76, %rs47;
	add.f32 	%f77, %f75, %f76;
	cvt.rzi.u32.f32 	%r93, %f77;
	cvt.u16.u32 	%rs54, %r93;
$L__BB1_11:
	add.s32 	%r96, %r96, 1;
	setp.ne.s32 	%p10, %r96, %r20;
	@%p10 bra 	$L__BB1_3;
$L__BB1_12:
	ld.param.u64 	%rd40, [_Z17convolutionKernelPhiiPiS0_iS__param_6];
	mad.lo.s32 	%r94, %r18, %r2, %r1;
	cvt.s64.s32 	%rd37, %r94;
	cvta.to.global.u64 	%rd38, %rd40;
	add.s64 	%rd39, %rd38, %rd37;
	st.global.u8 	[%rd39], %rs54;
$L__BB1_13:
	ret;

}


// ===== COMPILED SASS (sm_100) =====

	.target	sm_100

	.elftype	@"ET_EXEC"


//--------------------- .note.nv.tkinfo           --------------------------
	.section	.note.nv.tkinfo,"",@"SHT_NOTE"
	.sectionflags	@"SHF_NOTE_NV_TKINFO"
	.tkinfo
        /*0018*/ 	.word	0x00000002
        /*0030*/ 	.string	""
        /*0030*/ 	.string	"ptxas"
        /*0030*/ 	.string	"Cuda compilation tools, release 13.0, V13.0.88"
        /*0030*/ 	.string	"Build cuda_13.0.r13.0/compiler.36424714_0"
        /*0030*/ 	.string	"-arch sm_100 -m 64 "



//--------------------- .note.nv.cuinfo           --------------------------
	.section	.note.nv.cuinfo,"",@"SHT_NOTE"
	.sectionflags	@"SHF_NOTE_NV_CUINFO"
        /*0018*/ 	.short	0x0002
        /*001a*/ 	.short	0x0064
        /*001c*/ 	.short	0x0082
	.zero		2


//--------------------- .nv.info                  --------------------------
	.section	.nv.info,"",@"SHT_CUDA_INFO"
	.align	4


	//----- nvinfo : EIATTR_REGCOUNT
	.align		4
        /*0000*/ 	.byte	0x04, 0x2f
        /*0002*/ 	.short	(.L_1 - .L_0)
	.align		4
.L_0:
        /*0004*/ 	.word	index@(_Z21convertRgb2GrayKernelP6uchar3iiPh)
        /*0008*/ 	.word	0x0000000e


	//----- nvinfo : EIATTR_FRAME_SIZE
	.align		4
.L_1:
        /*000c*/ 	.byte	0x04, 0x11
        /*000e*/ 	.short	(.L_3 - .L_2)
	.align		4
.L_2:
        /*0010*/ 	.word	index@(_Z21convertRgb2GrayKernelP6uchar3iiPh)
        /*0014*/ 	.word	0x00000000


	//----- nvinfo : EIATTR_REGCOUNT
	.align		4
.L_3:
        /*0018*/ 	.byte	0x04, 0x2f
        /*001a*/ 	.short	(.L_5 - .L_4)
	.align		4
.L_4:
        /*001c*/ 	.word	index@(_Z17convolutionKernelPhiiPiS0_iS_)
        /*0020*/ 	.word	0x00000020


	//----- nvinfo : EIATTR_FRAME_SIZE
	.align		4
.L_5:
        /*0024*/ 	.byte	0x04, 0x11
        /*0026*/ 	.short	(.L_7 - .L_6)
	.align		4
.L_6:
        /*0028*/ 	.word	index@(_Z17convolutionKernelPhiiPiS0_iS_)
        /*002c*/ 	.word	0x00000000


	//----- nvinfo : EIATTR_MIN_STACK_SIZE
	.align		4
.L_7:
        /*0030*/ 	.byte	0x04, 0x12
        /*0032*/ 	.short	(.L_9 - .L_8)
	.align		4
.L_8:
        /*0034*/ 	.word	index@(_Z17convolutionKernelPhiiPiS0_iS_)
        /*0038*/ 	.word	0x00000000


	//----- nvinfo : EIATTR_MIN_STACK_SIZE
	.align		4
.L_9:
        /*003c*/ 	.byte	0x04, 0x12
        /*003e*/ 	.short	(.L_11 - .L_10)
	.align		4
.L_10:
        /*0040*/ 	.word	index@(_Z21convertRgb2GrayKernelP6uchar3iiPh)
        /*0044*/ 	.word	0x00000000
.L_11:


//--------------------- .nv.compat                --------------------------
	.section	.nv.compat,"",@"SHT_CUDA_COMPAT_INFO"
	.align	4
        /*0000*/ 	.byte	0x02, 0x09, 0x00, 0x00, 0x02, 0x02, 0x01, 0x00, 0x02, 0x05, 0x05, 0x00, 0x03, 0x07, 0x01, 0x01
        /*0010*/ 	.byte	0x02, 0x03, 0x00, 0x00, 0x02, 0x06, 0x01, 0x00, 0x04, 0x0b, 0x08, 0x00, 0x01, 0x00, 0x00, 0x00
        /*0020*/ 	.byte	0x00, 0x00, 0x00, 0x00


//--------------------- .nv.info._Z17convolutionKernelPhiiPiS0_iS_ --------------------------
	.section	.nv.info._Z17convolutionKernelPhiiPiS0_iS_,"",@"SHT_CUDA_INFO"
	.sectionflags	@""
	.align	4


	//----- nvinfo : EIATTR_CUDA_API_VERSION
	.align		4
        /*0000*/ 	.byte	0x04, 0x37
        /*0002*/ 	.short	(.L_13 - .L_12)
.L_12:
        /*0004*/ 	.word	0x00000082


	//----- nvinfo : EIATTR_KPARAM_INFO
	.align		4
.L_13:
        /*0008*/ 	.byte	0x04, 0x17
        /*000a*/ 	.short	(.L_15 - .L_14)
.L_14:
        /*000c*/ 	.word	0x00000000
        /*0010*/ 	.short	0x0006
        /*0012*/ 	.short	0x0028
        /*0014*/ 	.byte	0x00, 0xf5, 0x21, 0x00


	//----- nvinfo : EIATTR_KPARAM_INFO
	.align		4
.L_15:
        /*0018*/ 	.byte	0x04, 0x17
        /*001a*/ 	.short	(.L_17 - .L_16)
.L_16:
        /*001c*/ 	.word	0x00000000
        /*0020*/ 	.short	0x0005
        /*0022*/ 	.short	0x0020
        /*0024*/ 	.byte	0x00, 0xf0, 0x11, 0x00


	//----- nvinfo : EIATTR_KPARAM_INFO
	.align		4
.L_17:
        /*0028*/ 	.byte	0x04, 0x17
        /*002a*/ 	.short	(.L_19 - .L_18)
.L_18:
        /*002c*/ 	.word	0x00000000
        /*0030*/ 	.short	0x0004
        /*0032*/ 	.short	0x0018
        /*0034*/ 	.byte	0x00, 0xf5, 0x21, 0x00


	//----- nvinfo : EIATTR_KPARAM_INFO
	.align		4
.L_19:
        /*0038*/ 	.byte	0x04, 0x17
        /*003a*/ 	.short	(.L_21 - .L_20)
.L_20:
        /*003c*/ 	.word	0x00000000
        /*0040*/ 	.short	0x0003
        /*0042*/ 	.short	0x0010
        /*0044*/ 	.byte	0x00, 0xf5, 0x21, 0x00


	//----- nvinfo : EIATTR_KPARAM_INFO
	.align		4
.L_21:
        /*0048*/ 	.byte	0x04, 0x17
        /*004a*/ 	.short	(.L_23 - .L_22)
.L_22:
        /*004c*/ 	.word	0x00000000
        /*0050*/ 	.short	0x0002
        /*0052*/ 	.short	0x000c
        /*0054*/ 	.byte	0x00, 0xf0, 0x11, 0x00


	//----- nvinfo : EIATTR_KPARAM_INFO
	.align		4
.L_23:
        /*0058*/ 	.byte	0x04, 0x17
        /*005a*/ 	.short	(.L_25 - .L_24)
.L_24:
        /*005c*/ 	.word	0x00000000
        /*0060*/ 	.short	0x0001
        /*0062*/ 	.short	0x0008
        /*0064*/ 	.byte	0x00, 0xf0, 0x11, 0x00


	//----- nvinfo : EIATTR_KPARAM_INFO
	.align		4
.L_25:
        /*0068*/ 	.byte	0x04, 0x17
        /*006a*/ 	.short	(.L_27 - .L_26)
.L_26:
        /*006c*/ 	.word	0x00000000
        /*0070*/ 	.short	0x0000
        /*0072*/ 	.short	0x0000
        /*0074*/ 	.byte	0x00, 0xf5, 0x21, 0x00


	//----- nvinfo : EIATTR_SPARSE_MMA_MASK
	.align		4
.L_27:
        /*0078*/ 	.byte	0x03, 0x50
        /*007a*/ 	.short	0x0000


	//----- nvinfo : EIATTR_MAXREG_COUNT
	.align		4
        /*007c*/ 	.byte	0x03, 0x1b
        /*007e*/ 	.short	0x00ff


	//----- nvinfo : EIATTR_MERCURY_ISA_VERSION
	.align		4
        /*0080*/ 	.byte	0x03, 0x5f
        /*0082*/ 	.short	0x0101


	//----- nvinfo : EIATTR_VRC_CTA_INIT_COUNT
	.align		4
        /*0084*/ 	.byte	0x02, 0x4a
	.zero		1
	.zero		1


	//----- nvinfo : EIATTR_EXIT_INSTR_OFFSETS
	.align		4
        /*0088*/ 	.byte	0x04, 0x1c
        /*008a*/ 	.short	(.L_29 - .L_28)


	//   ....[0]....
.L_28:
        /*008c*/ 	.word	0x000000c0


	//   ....[1]....
        /*0090*/ 	.word	0x00000ed0


	//----- nvinfo : EIATTR_CBANK_PARAM_SIZE
	.align		4
.L_29:
        /*0094*/ 	.byte	0x03, 0x19
        /*0096*/ 	.short	0x0030


	//----- nvinfo : EIATTR_PARAM_CBANK
	.align		4
        /*0098*/ 	.byte	0x04, 0x0a
        /*009a*/ 	.short	(.L_31 - .L_30)
	.align		4
.L_30:
        /*009c*/ 	.word	index@(.nv.constant0._Z17convolutionKernelPhiiPiS0_iS_)
        /*00a0*/ 	.short	0x0380
        /*00a2*/ 	.short	0x0030


	//----- nvinfo : EIATTR_SW_WAR
	.align		4
.L_31:
        /*00a4*/ 	.byte	0x04, 0x36
        /*00a6*/ 	.short	(.L_33 - .L_32)
.L_32:
        /*00a8*/ 	.word	0x00000008
.L_33:


//--------------------- .nv.info._Z21convertRgb2GrayKernelP6uchar3iiPh --------------------------
	.section	.nv.info._Z21convertRgb2GrayKernelP6uchar3iiPh,"",@"SHT_CUDA_INFO"
	.sectionflags	@""
	.align	4


	//----- nvinfo : EIATTR_CUDA_API_VERSION
	.align		4
        /*0000*/ 	.byte	0x04, 0x37
        /*0002*/ 	.short	(.L_35 - .L_34)
.L_34:
        /*0004*/ 	.word	0x00000082


	//----- nvinfo : EIATTR_KPARAM_INFO
	.align		4
.L_35:
        /*0008*/ 	.byte	0x04, 0x17
        /*000a*/ 	.short	(.L_37 - .L_36)
.L_36:
        /*000c*/ 	.word	0x00000000
        /*0010*/ 	.short	0x0003
        /*0012*/ 	.short	0x0010
        /*0014*/ 	.byte	0x00, 0xf5, 0x21, 0x00


	//----- nvinfo : EIATTR_KPARAM_INFO
	.align		4
.L_37:
        /*0018*/ 	.byte	0x04, 0x17
        /*001a*/ 	.short	(.L_39 - .L_38)
.L_38:
        /*001c*/ 	.word	0x00000000
        /*0020*/ 	.short	0x0002
        /*0022*/ 	.short	0x000c
        /*0024*/ 	.byte	0x00, 0xf0, 0x11, 0x00


	//----- nvinfo : EIATTR_KPARAM_INFO
	.align		4
.L_39:
        /*0028*/ 	.byte	0x04, 0x17
        /*002a*/ 	.short	(.L_41 - .L_40)
.L_40:
        /*002c*/ 	.word	0x00000000
        /*0030*/ 	.short	0x0001
        /*0032*/ 	.short	0x0008
        /*0034*/ 	.byte	0x00, 0xf0, 0x11, 0x00


	//----- nvinfo : EIATTR_KPARAM_INFO
	.align		4
.L_41:
        /*0038*/ 	.byte	0x04, 0x17
        /*003a*/ 	.short	(.L_43 - .L_42)
.L_42:
        /*003c*/ 	.word	0x00000000
        /*0040*/ 	.short	0x0000
        /*0042*/ 	.short	0x0000
        /*0044*/ 	.byte	0x00, 0xf5, 0x21, 0x00


	//----- nvinfo : EIATTR_SPARSE_MMA_MASK
	.align		4
.L_43:
        /*0048*/ 	.byte	0x03, 0x50
        /*004a*/ 	.short	0x0000


	//----- nvinfo : EIATTR_MAXREG_COUNT
	.align		4
        /*004c*/ 	.byte	0x03, 0x1b
        /*004e*/ 	.short	0x00ff


	//----- nvinfo : EIATTR_MERCURY_ISA_VERSION
	.align		4
        /*0050*/ 	.byte	0x03, 0x5f
        /*0052*/ 	.short	0x0101


	//----- nvinfo : EIATTR_VRC_CTA_INIT_COUNT
	.align		4
        /*0054*/ 	.byte	0x02, 0x4a
	.zero		1
	.zero		1


	//----- nvinfo : EIATTR_EXIT_INSTR_OFFSETS
	.align		4
        /*0058*/ 	.byte	0x04, 0x1c
        /*005a*/ 	.short	(.L_45 - .L_44)


	//   ....[0]....
.L_44:
        /*005c*/ 	.word	0x000000c0


	//   ....[1]....
        /*0060*/ 	.word	0x00000250


	//----- nvinfo : EIATTR_CBANK_PARAM_SIZE
	.align		4
.L_45:
        /*0064*/ 	.byte	0x03, 0x19
        /*0066*/ 	.short	0x0018


	//----- nvinfo : EIATTR_PARAM_CBANK
	.align		4
        /*0068*/ 	.byte	0x04, 0x0a
        /*006a*/ 	.short	(.L_47 - .L_46)
	.align		4
.L_46:
        /*006c*/ 	.word	index@(.nv.constant0._Z21convertRgb2GrayKernelP6uchar3iiPh)
        /*0070*/ 	.short	0x0380
        /*0072*/ 	.short	0x0018


	//----- nvinfo : EIATTR_SW_WAR
	.align		4
.L_47:
        /*0074*/ 	.byte	0x04, 0x36
        /*0076*/ 	.short	(.L_49 - .L_48)
.L_48:
        /*0078*/ 	.word	0x00000008
.L_49:


//--------------------- .nv.callgraph             --------------------------
	.section	.nv.callgraph,"",@"SHT_CUDA_CALLGRAPH"
	.align	4
	.sectionentsize	8
	.align		4
        /*0000*/ 	.word	0x00000000
	.align		4
        /*0004*/ 	.word	0xffffffff
	.align		4
        /*0008*/ 	.word	0x00000000
	.align		4
        /*000c*/ 	.word	0xfffffffe
	.align		4
        /*0010*/ 	.word	0x00000000
	.align		4
        /*0014*/ 	.word	0xfffffffd
	.align		4
        /*0018*/ 	.word	0x00000000
	.align		4
        /*001c*/ 	.word	0xfffffffc


//--------------------- .text._Z17convolutionKernelPhiiPiS0_iS_ --------------------------
	.section	.text._Z17convolutionKernelPhiiPiS0_iS_,"ax",@progbits
	.align	128
        .global         _Z17convolutionKernelPhiiPiS0_iS_
        .type           _Z17convolutionKernelPhiiPiS0_iS_,@function
        .size           _Z17convolutionKernelPhiiPiS0_iS_,(.L_x_8 - _Z17convolutionKernelPhiiPiS0_iS_)
        .other          _Z17convolutionKernelPhiiPiS0_iS_,@"STO_CUDA_ENTRY STV_DEFAULT"
_Z17convolutionKernelPhiiPiS0_iS_:
.text._Z17convolutionKernelPhiiPiS0_iS_:
[----:B------:R-:W-:Y:S01]  /*0000*/  LDC R1, c[0x0][0x37c] ;  /* 0x0000df00ff017b82 */ /* 0x000fe20000000800 */
[----:B------:R-:W0:Y:S01]  /*0010*/  S2R R0, SR_CTAID.Y ;  /* 0x0000000000007919 */ /* 0x000e220000002600 */
[----:B------:R-:W1:Y:S01]  /*0020*/  LDCU UR4, c[0x0][0x360] ;  /* 0x00006c00ff0477ac */ /* 0x000e620008000800 */
[----:B------:R-:W0:Y:S01]  /*0030*/  S2R R3, SR_TID.Y ;  /* 0x0000000000037919 */ /* 0x000e220000002200 */
[----:B------:R-:W0:Y:S01]  /*0040*/  LDCU UR5, c[0x0][0x364] ;  /* 0x00006c80ff0577ac */ /* 0x000e220008000800 */
[----:B------:R-:W1:Y:S01]  /*0050*/  S2R R15, SR_CTAID.X ;  /* 0x00000000000f7919 */ /* 0x000e620000002500 */
[----:B------:R-:W2:Y:S01]  /*0060*/  LDCU.64 UR10, c[0x0][0x388] ;  /* 0x00007100ff0a77ac */ /* 0x000ea20008000a00 */
[----:B------:R-:W1:Y:S01]  /*0070*/  S2R R2, SR_TID.X ;  /* 0x0000000000027919 */ /* 0x000e620000002100 */
[----:B0-----:R-:W-:-:S05]  /*0080*/  IMAD R0, R0, UR5, R3 ;  /* 0x0000000500007c24 */ /* 0x001fca000f8e0203 */
[----:B--2---:R-:W-:Y:S01]  /*0090*/  ISETP.GE.AND P0, PT, R0, UR11, PT ;  /* 0x0000000b00007c0c */ /* 0x004fe2000bf06270 */
[----:B-1----:R-:W-:-:S05]  /*00a0*/  IMAD R15, R15, UR4, R2 ;  /* 0x000000040f0f7c24 */ /* 0x002fca000f8e0202 */
[----:B------:R-:W-:-:S13]  /*00b0*/  ISETP.GE.OR P0, PT, R15, UR10, P0 ;  /* 0x0000000a0f007c0c */ /* 0x000fda0008706670 */
[----:B------:R-:W-:Y:S05]  /*00c0*/  @P0 EXIT ;  /* 0x000000000000094d */ /* 0x000fea0003800000 */
[----:B------:R-:W0:Y:S01]  /*00d0*/  LDCU UR5, c[0x0][0x3a0] ;  /* 0x00007400ff0577ac */ /* 0x000e220008000800 */
[----:B------:R-:W-:Y:S01]  /*00e0*/  PRMT R18, RZ, 0x7610, R18 ;  /* 0x00007610ff127816 */ /* 0x000fe20000000012 */
[----:B------:R-:W1:Y:S01]  /*00f0*/  LDCU.64 UR8, c[0x0][0x358] ;  /* 0x00006b00ff0877ac */ /* 0x000e620008000a00 */
[----:B0-----:R-:W-:-:S09]  /*0100*/  UISETP.GE.AND UP0, UPT, UR5, 0x1, UPT ;  /* 0x000000010500788c */ /* 0x001fd2000bf06270 */
[----:B-1----:R-:W-:Y:S05]  /*0110*/  BRA.U !UP0, `(.L_x_0) ;  /* 0x0000000d08547547 */ /* 0x002fea000b800000 */
[----:B------:R-:W-:Y:S01]  /*0120*/  USHF.R.U32.HI UR4, URZ, 0x1, UR5 ;  /* 0x00000001ff047899 */ /* 0x000fe20008011605 */
[----:B------:R-:W-:Y:S01]  /*0130*/  PRMT R18, RZ, 0x7610, R18 ;  /* 0x00007610ff127816 */ /* 0x000fe20000000012 */
[----:B------:R-:W-:Y:S02]  /*0140*/  ULOP3.LUT UR7, UR5, 0x3, URZ, 0xc0, !UPT ;  /* 0x0000000305077892 */ /* 0x000fe4000f8ec0ff */
[----:B------:R-:W-:Y:S02]  /*0150*/  UIADD3 UR6, UPT, UPT, UR10, -0x1, URZ ;  /* 0xffffffff0a067890 */ /* 0x000fe4000fffe0ff */
[----:B------:R-:W-:Y:S01]  /*0160*/  VIADD R27, R0, -UR4 ;  /* 0x80000004001b7c36 */ /* 0x000fe20008000000 */
[----:B------:R-:W-:Y:S01]  /*0170*/  ULOP3.LUT UR5, UR5, 0x7ffffffc, URZ, 0xc0, !UPT ;  /* 0x7ffffffc05057892 */ /* 0x000fe2000f8ec0ff */
[----:B------:R-:W-:Y:S01]  /*0180*/  VIADD R17, R15, -UR4 ;  /* 0x800000040f117c36 */ /* 0x000fe20008000000 */
[----:B------:R-:W-:-:S10]  /*0190*/  UMOV UR4, URZ ;  /* 0x000000ff00047c82 */ /* 0x000fd40008000000 */
.L_x_5:
[----:B------:R-:W0:Y:S01]  /*01a0*/  LDCU UR14, c[0x0][0x3a0] ;  /* 0x00007400ff0e77ac */ /* 0x000e220008000800 */
[----:B------:R-:W1:Y:S01]  /*01b0*/  LDC R3, c[0x0][0x38c] ;  /* 0x0000e300ff037b82 */ /* 0x000e620000000800 */
[----:B------:R-:W-:Y:S01]  /*01c0*/  VIADDMNMX R16, R27, UR4, RZ, !PT ;  /* 0x000000041b107c46 */ /* 0x000fe2000f8001ff */
[----:B------:R-:W-:Y:S01]  /*01d0*/  IMAD.MOV.U32 R2, RZ, RZ, RZ ;  /* 0x000000ffff027224 */ /* 0x000fe200078e00ff */
[----:B0-----:R-:W-:Y:S02]  /*01e0*/  UISETP.GE.U32.AND UP1, UPT, UR14, 0x4, UPT ;  /* 0x000000040e00788c */ /* 0x001fe4000bf26070 */
[----:B------:R-:W-:Y:S02]  /*01f0*/  UIMAD UR11, UR4, UR14, URZ ;  /* 0x0000000e040b72a4 */ /* 0x000fe4000f8e02ff */
[----:B------:R-:W-:Y:S01]  /*0200*/  UIADD3 UR4, UPT, UPT, UR4, 0x1, URZ ;  /* 0x0000000104047890 */ /* 0x000fe2000fffe0ff */
[----:B-1----:R-:W-:-:S03]  /*0210*/  VIADDMNMX R16, R3, 0xffffffff, R16, PT ;  /* 0xffffffff03107846 */ /* 0x002fc60003800110 */
[----:B------:R-:W-:Y:S01]  /*0220*/  UISETP.NE.AND UP0, UPT, UR4, UR14, UPT ;  /* 0x0000000e0400728c */ /* 0x000fe2000bf05270 */
[----:B------:R-:W-:Y:S10]  /*0230*/  BRA.U !UP1, `(.L_x_1) ;  /* 0x0000000509887547 */ /* 0x000ff4000b800000 */
[----:B------:R-:W0:Y:S01]  /*0240*/  LDC.64 R2, c[0x0][0x390] ;  /* 0x0000e400ff027b82 */ /* 0x000e220000000a00 */
[----:B------:R-:W-:Y:S01]  /*0250*/  IMAD.MOV.U32 R14, RZ, RZ, RZ ;  /* 0x000000ffff0e7224 */ /* 0x000fe200078e00ff */
[----:B------:R-:W1:Y:S01]  /*0260*/  LDCU UR15, c[0x0][0x388] ;  /* 0x00007100ff0f77ac */ /* 0x000e620008000800 */
[----:B------:R-:W2:Y:S05]  /*0270*/  LDCU.64 UR12, c[0x0][0x380] ;  /* 0x00007000ff0c77ac */ /* 0x000eaa0008000a00 */
[----:B------:R-:W3:Y:S02]  /*0280*/  LDC.64 R4, c[0x0][0x398] ;  /* 0x0000e600ff047b82 */ /* 0x000ee40000000a00 */
.L_x_2:
[----:B------:R-:W-:-:S05]  /*0290*/  IMAD.IADD R23, R17, 0x1, R14 ;  /* 0x0000000111177824 */ /* 0x000fca00078e020e */
[----:B------:R-:W-:-:S04]  /*02a0*/  VIMNMX R6, PT, PT, RZ, R23, !PT ;  /* 0x00000017ff067248 */ /* 0x000fc80007fe0100 */
[----:B------:R-:W-:-:S05]  /*02b0*/  VIMNMX R7, PT, PT, R6, UR6, PT ;  /* 0x0000000606077c48 */ /* 0x000fca000bfe0100 */
[----:B-1----:R-:W-:Y:S02]  /*02c0*/  IMAD R6, R16, UR15, R7 ;  /* 0x0000000f10067c24 */ /* 0x002fe4000f8e0207 */
[----:B------:R-:W-:-:S03]  /*02d0*/  VIADD R7, R14, UR11 ;  /* 0x0000000b0e077c36 */ /* 0x000fc60008000000 */
[----:B--2---:R-:W-:Y:S01]  /*02e0*/  IADD3 R12, P0, PT, R6, UR12, RZ ;  /* 0x0000000c060c7c10 */ /* 0x004fe2000ff1e0ff */
[----:B0-----:R-:W-:-:S03]  /*02f0*/  IMAD.WIDE.U32 R8, R7, 0x4, R2 ;  /* 0x0000000407087825 */ /* 0x001fc600078e0002 */
[----:B------:R-:W-:Y:S02]  /*0300*/  LEA.HI.X.SX32 R13, R6, UR13, 0x1, P0 ;  /* 0x0000000d060d7c11 */ /* 0x000fe400080f0eff */
[----:B------:R-:W2:Y:S04]  /*0310*/  LDG.E R19, desc[UR8][R8.64] ;  /* 0x0000000808137981 */ /* 0x000ea8000c1e1900 */
[----:B------:R0:W4:Y:S01]  /*0320*/  LDG.E.U8 R22, desc[UR8][R12.64] ;  /* 0x000000080c167981 */ /* 0x000122000c1e1100 */
[----:B---3--:R-:W-:Y:S01]  /*0330*/  IMAD.WIDE.U32 R6, R7, 0x4, R4 ;  /* 0x0000000407067825 */ /* 0x008fe200078e0004 */
[----:B------:R-:W-:Y:S02]  /*0340*/  VIADDMNMX R10, R23, 0x1, RZ, !PT ;  /* 0x00000001170a7846 */ /* 0x000fe400078001ff */
[----:B------:R-:W3:Y:S04]  /*0350*/  LDG.E R20, desc[UR8][R8.64+0x4] ;  /* 0x0000040808147981 */ /* 0x000ee8000c1e1900 */
[----:B------:R-:W5:Y:S01]  /*0360*/  LDG.E R21, desc[UR8][R6.64] ;  /* 0x0000000806157981 */ /* 0x000f62000c1e1900 */
[----:B------:R-:W-:-:S03]  /*0370*/  VIMNMX R11, PT, PT, R10, UR6, PT ;  /* 0x000000060a0b7c48 */ /* 0x000fc6000bfe0100 */
[----:B------:R-:W3:Y:S02]  /*0380*/  LDG.E R24, desc[UR8][R6.64+0x4] ;  /* 0x0000040806187981 */ /* 0x000ee4000c1e1900 */
[----:B------:R-:W-:Y:S01]  /*0390*/  IMAD R11, R16, UR15, R11 ;  /* 0x0000000f100b7c24 */ /* 0x000fe2000f8e020b */
[----:B0-----:R-:W-:Y:S01]  /*03a0*/  VIADDMNMX R12, R23, 0x2, RZ, !PT ;  /* 0x00000002170c7846 */ /* 0x001fe200078001ff */
[----:B------:R-:W3:Y:S03]  /*03b0*/  LDG.E R28, desc[UR8][R8.64+0x8] ;  /* 0x00000808081c7981 */ /* 0x000ee6000c1e1900 */
[C---:B------:R-:W-:Y:S01]  /*03c0*/  IADD3 R10, P0, PT, R11.reuse, UR12, RZ ;  /* 0x0000000c0b0a7c10 */ /* 0x040fe2000ff1e0ff */
[----:B------:R-:W3:Y:S03]  /*03d0*/  LDG.E R26, desc[UR8][R6.64+0x8] ;  /* 0x00000808061a7981 */ /* 0x000ee6000c1e1900 */
[----:B------:R-:W-:Y:S01]  /*03e0*/  LEA.HI.X.SX32 R11, R11, UR13, 0x1, P0 ;  /* 0x0000000d0b0b7c11 */ /* 0x000fe200080f0eff */
[----:B------:R-:W3:Y:S04]  /*03f0*/  LDG.E R29, desc[UR8][R6.64+0xc] ;  /* 0x00000c08061d7981 */ /* 0x000ee8000c1e1900 */
[----:B------:R0:W3:Y:S01]  /*0400*/  LDG.E.U8 R25, desc[UR8][R10.64] ;  /* 0x000000080a197981 */ /* 0x0000e2000c1e1100 */
[----:B------:R-:W-:-:S05]  /*0410*/  VIMNMX R13, PT, PT, R12, UR6, PT ;  /* 0x000000060c0d7c48 */ /* 0x000fca000bfe0100 */
[----:B------:R-:W-:-:S05]  /*0420*/  IMAD R13, R16, UR15, R13 ;  /* 0x0000000f100d7c24 */ /* 0x000fca000f8e020d */
[----:B------:R-:W-:-:S04]  /*0430*/  IADD3 R12, P0, PT, R13, UR12, RZ ;  /* 0x0000000c0d0c7c10 */ /* 0x000fc8000ff1e0ff */
[----:B------:R-:W-:-:S05]  /*0440*/  LEA.HI.X.SX32 R13, R13, UR13, 0x1, P0 ;  /* 0x0000000d0d0d7c11 */ /* 0x000fca00080f0eff */
[----:B------:R1:W3:Y:S01]  /*0450*/  LDG.E.U8 R12, desc[UR8][R12.64] ;  /* 0x000000080c0c7981 */ /* 0x0002e2000c1e1100 */
[----:B------:R-:W-:-:S04]  /*0460*/  VIADDMNMX R23, R23, 0x3, RZ, !PT ;  /* 0x0000000317177846 */ /* 0x000fc800078001ff */
[----:B------:R-:W-:-:S05]  /*0470*/  VIMNMX R23, PT, PT, R23, UR6, PT ;  /* 0x0000000617177c48 */ /* 0x000fca000bfe0100 */
[----:B------:R-:W-:-:S05]  /*0480*/  IMAD R23, R16, UR15, R23 ;  /* 0x0000000f10177c24 */ /* 0x000fca000f8e0217 */
[----:B0-----:R-:W-:-:S04]  /*0490*/  IADD3 R10, P0, PT, R23, UR12, RZ ;  /* 0x0000000c170a7c10 */ /* 0x001fc8000ff1e0ff */
[----:B------:R-:W-:Y:S02]  /*04a0*/  LEA.HI.X.SX32 R11, R23, UR13, 0x1, P0 ;  /* 0x0000000d170b7c11 */ /* 0x000fe400080f0eff */
[----:B------:R0:W3:Y:S04]  /*04b0*/  LDG.E R23, desc[UR8][R8.64+0xc] ;  /* 0x00000c0808177981 */ /* 0x0000e8000c1e1900 */
[----:B------:R3:W3:Y:S01]  /*04c0*/  LDG.E.U8 R10, desc[UR8][R10.64] ;  /* 0x000000080a0a7981 */ /* 0x0006e2000c1e1100 */
[----:B------:R-:W-:-:S06]  /*04d0*/  LOP3.LUT R18, R18, 0xff, RZ, 0xc0, !PT ;  /* 0x000000ff12127812 */ /* 0x000fcc00078ec0ff */
[----:B------:R-:W1:Y:S01]  /*04e0*/  I2F.U16 R18, R18 ;  /* 0x0000001200127306 */ /* 0x000e620000101000 */
[----:B--2---:R-:W-:Y:S02]  /*04f0*/  I2FP.F32.S32 R19, R19 ;  /* 0x0000001300137245 */ /* 0x004fe40000201400 */
[----:B----4-:R-:W-:-:S05]  /*0500*/  I2FP.F32.U32 R22, R22 ;  /* 0x0000001600167245 */ /* 0x010fca0000201000 */
[----:B------:R-:W-:-:S04]  /*0510*/  FMUL R19, R19, R22 ;  /* 0x0000001613137220 */ /* 0x000fc80000400000 */
[----:B-1----:R-:W-:-:S06]  /*0520*/  FADD R19, |R19|, R18 ;  /* 0x0000001213137221 */ /* 0x002fcc0000000200 */
[----:B------:R-:W1:Y:S01]  /*0530*/  F2I.U32.TRUNC.NTZ R19, R19 ;  /* 0x0000001300137305 */ /* 0x000e62000020f000 */
[----:B-----5:R-:W-:Y:S02]  /*0540*/  I2FP.F32.S32 R21, R21 ;  /* 0x0000001500157245 */ /* 0x020fe40000201400 */
[----:B-1----:R-:W-:-:S05]  /*0550*/  LOP3.LUT R13, R19, 0xff, RZ, 0xc0, !PT ;  /* 0x000000ff130d7812 */ /* 0x002fca00078ec0ff */
[----:B0-----:R-:W0:Y:S01]  /*0560*/  I2F.U16 R8, R13 ;  /* 0x0000000d00087306 */ /* 0x001e220000101000 */
[----:B------:R-:W-:-:S04]  /*0570*/  FMUL R21, R21, R22 ;  /* 0x0000001615157220 */ /* 0x000fc80000400000 */
[----:B0-----:R-:W-:-:S06]  /*0580*/  FADD R8, |R21|, R8 ;  /* 0x0000000815087221 */ /* 0x001fcc0000000200 */
[----:B------:R-:W0:Y:S01]  /*0590*/  F2I.U32.TRUNC.NTZ R8, R8 ;  /* 0x0000000800087305 */ /* 0x000e22000020f000 */
[----:B---3--:R-:W-:Y:S02]  /*05a0*/  I2FP.F32.S32 R20, R20 ;  /* 0x0000001400147245 */ /* 0x008fe40000201400 */
[----:B------:R-:W-:Y:S02]  /*05b0*/  I2FP.F32.U32 R25, R25 ;  /* 0x0000001900197245 */ /* 0x000fe40000201000 */
[----:B0-----:R-:W-:-:S04]  /*05c0*/  LOP3.LUT R6, R8, 0xff, RZ, 0xc0, !PT ;  /* 0x000000ff08067812 */ /* 0x001fc800078ec0ff */
[----:B------:R-:W0:Y:S01]  /*05d0*/  I2F.U16 R7, R6 ;  /* 0x0000000600077306 */ /* 0x000e220000101000 */
[----:B------:R-:W-:-:S04]  /*05e0*/  FMUL R20, R20, R25 ;  /* 0x0000001914147220 */ /* 0x000fc80000400000 */
[----:B0-----:R-:W-:-:S06]  /*05f0*/  FADD R7, |R20|, R7 ;  /* 0x0000000714077221 */ /* 0x001fcc0000000200 */
[----:B------:R-:W0:Y:S01]  /*0600*/  F2I.U32.TRUNC.NTZ R7, R7 ;  /* 0x0000000700077305 */ /* 0x000e22000020f000 */
[----:B------:R-:W-:Y:S02]  /*0610*/  I2FP.F32.S32 R24, R24 ;  /* 0x0000001800187245 */ /* 0x000fe40000201400 */
[----:B0-----:R-:W-:-:S06]  /*0620*/  LOP3.LUT R9, R7, 0xff, RZ, 0xc0, !PT ;  /* 0x000000ff07097812 */ /* 0x001fcc00078ec0ff */
[----:B------:R-:W0:Y:S01]  /*0630*/  I2F.U16 R9, R9 ;  /* 0x0000000900097306 */ /* 0x000e220000101000 */
[----:B------:R-:W-:-:S04]  /*0640*/  FMUL R24, R24, R25 ;  /* 0x0000001918187220 */ /* 0x000fc80000400000 */
[----:B0-----:R-:W-:-:S06]  /*0650*/  FADD R24, |R24|, R9 ;  /* 0x0000000918187221 */ /* 0x001fcc0000000200 */
[----:B------:R-:W0:Y:S01]  /*0660*/  F2I.U32.TRUNC.NTZ R24, R24 ;  /* 0x0000001800187305 */ /* 0x000e22000020f000 */
[----:B------:R-:W-:Y:S02]  /*0670*/  I2FP.F32.S32 R28, R28 ;  /* 0x0000001c001c7245 */ /* 0x000fe40000201400 */
        /* <DEDUP_REMOVED lines=14> */
[----:B0-----:R-:W-:-:S06]  /*0760*/  LOP3.LUT R6, R26, 0xff, RZ, 0xc0, !PT ;  /* 0x000000ff1a067812 */ /* 0x001fcc00078ec0ff */
[----:B------:R-:W0:Y:S01]  /*0770*/  I2F.U16 R6, R6 ;  /* 0x0000000600067306 */ /* 0x000e220000101000 */
[----:B------:R-:W-:-:S04]  /*0780*/  FMUL R23, R23, R10 ;  /* 0x0000000a17177220 */ /* 0x000fc80000400000 */
[----:B0-----:R-:W-:-:S06]  /*0790*/  FADD R23, |R23|, R6 ;  /* 0x0000000617177221 */ /* 0x001fcc0000000200 */
[----:B------:R-:W0:Y:S01]  /*07a0*/  F2I.U32.TRUNC.NTZ R23, R23 ;  /* 0x0000001700177305 */ /* 0x000e22000020f000 */
[----:B------:R-:W-:Y:S02]  /*07b0*/  I2FP.F32.S32 R29, R29 ;  /* 0x0000001d001d7245 */ /* 0x000fe40000201400 */
[----:B0-----:R-:W-:-:S05]  /*07c0*/  LOP3.LUT R7, R23, 0xff, RZ, 0xc0, !PT ;  /* 0x000000ff17077812 */ /* 0x001fca00078ec0ff */
[----:B------:R-:W0:Y:S01]  /*07d0*/  I2F.U16 R8, R7 ;  /* 0x0000000700087306 */ /* 0x000e220000101000 */
[----:B------:R-:W-:Y:S01]  /*07e0*/  FMUL R29, R29, R10 ;  /* 0x0000000a1d1d7220 */ /* 0x000fe20000400000 */
[----:B------:R-:W-:-:S05]  /*07f0*/  VIADD R14, R14, 0x4 ;  /* 0x000000040e0e7836 */ /* 0x000fca0000000000 */
[----:B------:R-:W-:Y:S01]  /*0800*/  ISETP.NE.AND P0, PT, R14, UR5, PT ;  /* 0x000000050e007c0c */ /* 0x000fe2000bf05270 */
[----:B0-----:R-:W-:-:S06]  /*0810*/  FADD R8, |R29|, R8 ;  /* 0x000000081d087221 */ /* 0x001fcc0000000200 */
[----:B------:R-:W0:Y:S02]  /*0820*/  F2I.U32.TRUNC.NTZ R8, R8 ;  /* 0x0000000800087305 */ /* 0x000e24000020f000 */
[----:B0-----:R-:W-:-:S04]  /*0830*/  PRMT R18, R8, 0x7610, R18 ;  /* 0x0000761008127816 */ /* 0x001fc80000000012 */
[----:B------:R-:W-:Y:S05]  /*0840*/  @P0 BRA `(.L_x_2) ;  /* 0xfffffff800900947 */ /* 0x000fea000383ffff */
[----:B------:R-:W-:-:S07]  /*0850*/  IMAD.U32 R2, RZ, RZ, UR5 ;  /* 0x00000005ff027e24 */ /* 0x000fce000f8e00ff */
.L_x_1:
[----:B------:R-:W-:-:S09]  /*0860*/  UISETP.NE.AND UP1, UPT, UR7, URZ, UPT ;  /* 0x000000ff0700728c */ /* 0x000fd2000bf25270 */
[----:B------:R-:W-:Y:S05]  /*0870*/  BRA.U !UP1, `(.L_x_3) ;  /* 0x0000000509787547 */ /* 0x000fea000b800000 */
[----:B------:R-:W-:Y:S02]  /*0880*/  UISETP.NE.AND UP1, UPT, UR7, 0x1, UPT ;  /* 0x000000010700788c */ /* 0x000fe4000bf25270 */
[----:B------:R-:W-:-:S07]  /*0890*/  ULOP3.LUT UP2, URZ, UR14, 0x1, URZ, 0xc0, !UPT ;  /* 0x000000010eff7892 */ /* 0x000fce000f84c0ff */
[----:B------:R-:W-:Y:S05]  /*08a0*/  BRA.U !UP1, `(.L_x_4) ;  /* 0x0000000109f47547 */ /* 0x000fea000b800000 */
[----:B------:R-:W0:Y:S01]  /*08b0*/  LDCU UR16, c[0x0][0x388] ;  /* 0x00007100ff1077ac */ /* 0x000e220008000800 */
[----:B------:R-:W1:Y:S01]  /*08c0*/  LDC.64 R4, c[0x0][0x390] ;  /* 0x0000e400ff047b82 */ /* 0x000e620000000a00 */
[----:B------:R-:W-:Y:S01]  /*08d0*/  IMAD.IADD R12, R17, 0x1, R2 ;  /* 0x00000001110c7824 */ /* 0x000fe200078e0202 */
[----:B------:R-:W2:Y:S04]  /*08e0*/  LDCU.64 UR18, c[0x0][0x380] ;  /* 0x00007000ff1277ac */ /* 0x000ea80008000a00 */
[----:B------:R-:W-:Y:S01]  /*08f0*/  VIMNMX R3, PT, PT, RZ, R12, !PT ;  /* 0x0000000cff037248 */ /* 0x000fe20007fe0100 */
[----:B------:R-:W3:Y:S01]  /*0900*/  LDCU.128 UR12, c[0x0][0x390] ;  /* 0x00007200ff0c77ac */ /* 0x000ee20008000c00 */
[----:B------:R-:W4:Y:S02]  /*0910*/  LDC.64 R8, c[0x0][0x398] ;  /* 0x0000e600ff087b82 */ /* 0x000f240000000a00 */
[----:B------:R-:W-:-:S05]  /*0920*/  VIMNMX R3, PT, PT, R3, UR6, PT ;  /* 0x0000000603037c48 */ /* 0x000fca000bfe0100 */
[----:B0-----:R-:W-:Y:S02]  /*0930*/  IMAD R6, R16, UR16, R3 ;  /* 0x0000001010067c24 */ /* 0x001fe4000f8e0203 */
[----:B------:R-:W-:-:S03]  /*0940*/  VIADD R3, R2, UR11 ;  /* 0x0000000b02037c36 */ /* 0x000fc60008000000 */
[----:B--2---:R-:W-:Y:S01]  /*0950*/  IADD3 R10, P0, PT, R6, UR18, RZ ;  /* 0x00000012060a7c10 */ /* 0x004fe2000ff1e0ff */
[----:B-1----:R-:W-:-:S03]  /*0960*/  IMAD.WIDE.U32 R4, R3, 0x4, R4 ;  /* 0x0000000403047825 */ /* 0x002fc600078e0004 */
[----:B------:R-:W-:-:S03]  /*0970*/  LEA.HI.X.SX32 R11, R6, UR19, 0x1, P0 ;  /* 0x00000013060b7c11 */ /* 0x000fc600080f0eff */
[----:B------:R-:W2:Y:S04]  /*0980*/  LDG.E R5, desc[UR8][R4.64] ;  /* 0x0000000804057981 */ /* 0x000ea8000c1e1900 */
[----:B------:R0:W5:Y:S01]  /*0990*/  LDG.E.U8 R7, desc[UR8][R10.64] ;  /* 0x000000080a077981 */ /* 0x000162000c1e1100 */
[----:B----4-:R-:W-:-:S05]  /*09a0*/  IMAD.WIDE.U32 R8, R3, 0x4, R8 ;  /* 0x0000000403087825 */ /* 0x010fca00078e0008 */
[----:B------:R1:W4:Y:S01]  /*09b0*/  LDG.E R6, desc[UR8][R8.64] ;  /* 0x0000000808067981 */ /* 0x000322000c1e1900 */
[----:B------:R-:W-:Y:S02]  /*09c0*/  VIADDMNMX R12, R12, 0x1, RZ, !PT ;  /* 0x000000010c0c7846 */ /* 0x000fe400078001ff */
[----:B------:R-:W-:Y:S02]  /*09d0*/  IADD3 R19, P0, PT, R2, UR11, RZ ;  /* 0x0000000b02137c10 */ /* 0x000fe4000ff1e0ff */
[----:B------:R-:W-:-:S03]  /*09e0*/  VIMNMX R3, PT, PT, R12, UR6, PT ;  /* 0x000000060c037c48 */ /* 0x000fc6000bfe0100 */
[----:B------:R-:W-:Y:S02]  /*09f0*/  IMAD.X R12, RZ, RZ, RZ, P0 ;  /* 0x000000ffff0c7224 */ /* 0x000fe400000e06ff */
[C---:B------:R-:W-:Y:S02]  /*0a00*/  IMAD.SHL.U32 R14, R19.reuse, 0x4, RZ ;  /* 0x00000004130e7824 */ /* 0x040fe400078e00ff */
[----:B------:R-:W-:Y:S01]  /*0a10*/  IMAD R3, R16, UR16, R3 ;  /* 0x0000001010037c24 */ /* 0x000fe2000f8e0203 */
[----:B------:R-:W-:Y:S02]  /*0a20*/  SHF.L.U64.HI R19, R19, 0x2, R12 ;  /* 0x0000000213137819 */ /* 0x000fe4000001020c */
[----:B---3--:R-:W-:Y:S02]  /*0a30*/  IADD3 R12, P0, PT, R14, UR12, RZ ;  /* 0x0000000c0e0c7c10 */ /* 0x008fe4000ff1e0ff */
[----:B0-----:R-:W-:Y:S02]  /*0a40*/  IADD3 R10, P1, PT, R3, UR18, RZ ;  /* 0x00000012030a7c10 */ /* 0x001fe4000ff3e0ff */
[----:B------:R-:W-:-:S02]  /*0a50*/  IADD3.X R13, PT, PT, R19, UR13, RZ, P0, !PT ;  /* 0x0000000d130d7c10 */ /* 0x000fc400087fe4ff */
[----:B------:R-:W-:-:S03]  /*0a60*/  LEA.HI.X.SX32 R11, R3, UR19, 0x1, P1 ;  /* 0x00000013030b7c11 */ /* 0x000fc600088f0eff */
[----:B------:R-:W3:Y:S04]  /*0a70*/  LDG.E R3, desc[UR8][R12.64+0x4] ;  /* 0x000004080c037981 */ /* 0x000ee8000c1e1900 */
[----:B------:R0:W3:Y:S01]  /*0a80*/  LDG.E.U8 R4, desc[UR8][R10.64] ;  /* 0x000000080a047981 */ /* 0x0000e2000c1e1100 */
[----:B-1----:R-:W-:-:S04]  /*0a90*/  IADD3 R8, P0, PT, R14, UR14, RZ ;  /* 0x0000000e0e087c10 */ /* 0x002fc8000ff1e0ff */
[----:B------:R-:W-:-:S05]  /*0aa0*/  IADD3.X R9, PT, PT, R19, UR15, RZ, P0, !PT ;  /* 0x0000000f13097c10 */ /* 0x000fca00087fe4ff */
[----:B------:R-:W3:Y:S01]  /*0ab0*/  LDG.E R8, desc[UR8][R8.64+0x4] ;  /* 0x0000040808087981 */ /* 0x000ee2000c1e1900 */
[----:B------:R-:W-:Y:S01]  /*0ac0*/  LOP3.LUT R18, R18, 0xff, RZ, 0xc0, !PT ;  /* 0x000000ff12127812 */ /* 0x000fe200078ec0ff */
[----:B------:R-:W-:-:S05]  /*0ad0*/  VIADD R2, R2, 0x2 ;  /* 0x0000000202027836 */ /* 0x000fca0000000000 */
[----:B------:R-:W1:Y:S01]  /*0ae0*/  I2F.U16 R18, R18 ;  /* 0x0000001200127306 */ /* 0x000e620000101000 */
[----:B--2---:R-:W-:Y:S02]  /*0af0*/  I2FP.F32.S32 R5, R5 ;  /* 0x0000000500057245 */ /* 0x004fe40000201400 */
[----:B-----5:R-:W-:-:S05]  /*0b00*/  I2FP.F32.U32 R7, R7 ;  /* 0x0000000700077245 */ /* 0x020fca0000201000 */
[----:B------:R-:W-:Y:S01]  /*0b10*/  FMUL R5, R5, R7 ;  /* 0x0000000705057220 */ /* 0x000fe20000400000 */
[----:B----4-:R-:W-:-:S03]  /*0b20*/  I2FP.F32.S32 R6, R6 ;  /* 0x0000000600067245 */ /* 0x010fc60000201400 */
[----:B-1----:R-:W-:Y:S02]  /*0b30*/  FADD R5, |R5|, R18 ;  /* 0x0000001205057221 */ /* 0x002fe40000000200 */
[----:B------:R-:W-:-:S04]  /*0b40*/  FMUL R6, R6, R7 ;  /* 0x0000000706067220 */ /* 0x000fc80000400000 */
[----:B------:R-:W0:Y:S02]  /*0b50*/  F2I.U32.TRUNC.NTZ R5, R5 ;  /* 0x0000000500057305 */ /* 0x000e24000020f000 */
[----:B0-----:R-:W-:Y:S02]  /*0b60*/  LOP3.LUT R10, R5, 0xff, RZ, 0xc0, !PT ;  /* 0x000000ff050a7812 */ /* 0x001fe400078ec0ff */
[----:B---3--:R-:W-:-:S04]  /*0b70*/  I2FP.F32.S32 R3, R3 ;  /* 0x0000000300037245 */ /* 0x008fc80000201400 */
[----:B------:R-:W0:Y:S01]  /*0b80*/  I2F.U16 R11, R10 ;  /* 0x0000000a000b7306 */ /* 0x000e220000101000 */
[----:B------:R-:W-:-:S05]  /*0b90*/  I2FP.F32.U32 R4, R4 ;  /* 0x0000000400047245 */ /* 0x000fca0000201000 */
[----:B------:R-:W-:Y:S01]  /*0ba0*/  FMUL R3, R3, R4 ;  /* 0x0000000403037220 */ /* 0x000fe20000400000 */
[----:B------:R-:W-:Y:S01]  /*0bb0*/  I2FP.F32.S32 R8, R8 ;  /* 0x0000000800087245 */ /* 0x000fe20000201400 */
[----:B0-----:R-:W-:-:S04]  /*0bc0*/  FADD R6, |R6|, R11 ;  /* 0x0000000b06067221 */ /* 0x001fc80000000200 */
[----:B------:R-:W-:Y:S02]  /*0bd0*/  FMUL R8, R8, R4 ;  /* 0x0000000408087220 */ /* 0x000fe40000400000 */
[----:B------:R-:W0:Y:S02]  /*0be0*/  F2I.U32.TRUNC.NTZ R6, R6 ;  /* 0x0000000600067305 */ /* 0x000e24000020f000 */
[----:B0-----:R-:W-:-:S06]  /*0bf0*/  LOP3.LUT R7, R6, 0xff, RZ, 0xc0, !PT ;  /* 0x000000ff06077812 */ /* 0x001fcc00078ec0ff */
[----:B------:R-:W0:Y:S02]  /*0c00*/  I2F.U16 R12, R7 ;  /* 0x00000007000c7306 */ /* 0x000e240000101000 */
[----:B0-----:R-:W-:-:S06]  /*0c10*/  FADD R3, |R3|, R12 ;  /* 0x0000000c03037221 */ /* 0x001fcc0000000200 */
[----:B------:R-:W0:Y:S02]  /*0c20*/  F2I.U32.TRUNC.NTZ R3, R3 ;  /* 0x0000000300037305 */ /* 0x000e24000020f000 */
[----:B0-----:R-:W-:-:S06]  /*0c30*/  LOP3.LUT R5, R3, 0xff, RZ, 0xc0, !PT ;  /* 0x000000ff03057812 */ /* 0x001fcc00078ec0ff */
[----:B------:R-:W0:Y:S02]  /*0c40*/  I2F.U16 R5, R5 ;  /* 0x0000000500057306 */ /* 0x000e240000101000 */
[----:B0-----:R-:W-:-:S06]  /*0c50*/  FADD R8, |R8|, R5 ;  /* 0x0000000508087221 */ /* 0x001fcc0000000200 */
[----:B------:R-:W0:Y:S02]  /*0c60*/  F2I.U32.TRUNC.NTZ R8, R8 ;  /* 0x0000000800087305 */ /* 0x000e24000020f000 */
[----:B0-----:R-:W-:-:S07]  /*0c70*/  PRMT R18, R8, 0x7610, R18 ;  /* 0x0000761008127816 */ /* 0x001fce0000000012 */
.L_x_4:
[----:B------:R-:W-:Y:S05]  /*0c80*/  BRA.U !UP2, `(.L_x_3) ;  /* 0x000000010a747547 */ /* 0x000fea000b800000 */
[----:B------:R-:W0:Y:S01]  /*0c90*/  LDCU UR12, c[0x0][0x388] ;  /* 0x00007100ff0c77ac */ /* 0x000e220008000800 */
[----:B------:R-:W1:Y:S01]  /*0ca0*/  LDC.64 R4, c[0x0][0x390] ;  /* 0x0000e400ff047b82 */ /* 0x000e620000000a00 */
[----:B------:R-:W-:Y:S01]  /*0cb0*/  VIADDMNMX R3, R17, R2, RZ, !PT ;  /* 0x0000000211037246 */ /* 0x000fe200078001ff */
[----:B------:R-:W-:Y:S01]  /*0cc0*/  VIADD R9, R2, UR11 ;  /* 0x0000000b02097c36 */ /* 0x000fe20008000000 */
[----:B------:R-:W2:Y:S02]  /*0cd0*/  LDCU.64 UR14, c[0x0][0x380] ;  /* 0x00007000ff0e77ac */ /* 0x000ea40008000a00 */
[----:B------:R-:W-:-:S05]  /*0ce0*/  VIMNMX R3, PT, PT, R3, UR6, PT ;  /* 0x0000000603037c48 */ /* 0x000fca000bfe0100 */
[----:B0-----:R-:W-:-:S05]  /*0cf0*/  IMAD R16, R16, UR12, R3 ;  /* 0x0000000c10107c24 */ /* 0x001fca000f8e0203 */
[----:B--2---:R-:W-:Y:S01]  /*0d00*/  IADD3 R6, P0, PT, R16, UR14, RZ ;  /* 0x0000000e10067c10 */ /* 0x004fe2000ff1e0ff */
[----:B-1----:R-:W-:-:S03]  /*0d10*/  IMAD.WIDE.U32 R2, R9, 0x4, R4 ;  /* 0x0000000409027825 */ /* 0x002fc600078e0004 */
[----:B------:R-:W-:Y:S01]  /*0d20*/  LEA.HI.X.SX32 R7, R16, UR15, 0x1, P0 ;  /* 0x0000000f10077c11 */ /* 0x000fe200080f0eff */
[----:B------:R-:W0:Y:S02]  /*0d30*/  LDC.64 R4, c[0x0][0x398] ;  /* 0x0000e600ff047b82 */ /* 0x000e240000000a00 */
[----:B------:R-:W2:Y:S04]  /*0d40*/  LDG.E R2, desc[UR8][R2.64] ;  /* 0x0000000802027981 */ /* 0x000ea8000c1e1900 */
[----:B------:R-:W3:Y:S01]  /*0d50*/  LDG.E.U8 R6, desc[UR8][R6.64] ;  /* 0x0000000806067981 */ /* 0x000ee2000c1e1100 */
[----:B0-----:R-:W-:-:S06]  /*0d60*/  IMAD.WIDE.U32 R4, R9, 0x4, R4 ;  /* 0x0000000409047825 */ /* 0x001fcc00078e0004 */
[----:B------:R-:W4:Y:S01]  /*0d70*/  LDG.E R4, desc[UR8][R4.64] ;  /* 0x0000000804047981 */ /* 0x000f22000c1e1900 */
[----:B------:R-:W-:-:S04]  /*0d80*/  LOP3.LUT R18, R18, 0xff, RZ, 0xc0, !PT ;  /* 0x000000ff12127812 */ /* 0x000fc800078ec0ff */
[----:B------:R-:W0:Y:S01]  /*0d90*/  I2F.U16 R11, R18 ;  /* 0x00000012000b7306 */ /* 0x000e220000101000 */
[----:B--2---:R-:W-:Y:S02]  /*0da0*/  I2FP.F32.S32 R8, R2 ;  /* 0x0000000200087245 */ /* 0x004fe40000201400 */
[----:B---3--:R-:W-:-:S05]  /*0db0*/  I2FP.F32.U32 R9, R6 ;  /* 0x0000000600097245 */ /* 0x008fca0000201000 */
[----:B------:R-:W-:-:S04]  /*0dc0*/  FMUL R8, R8, R9 ;  /* 0x0000000908087220 */ /* 0x000fc80000400000 */
[----:B0-----:R-:W-:-:S06]  /*0dd0*/  FADD R8, R11, |R8| ;  /* 0x400000080b087221 */ /* 0x001fcc0000000000 */
[----:B------:R-:W0:Y:S01]  /*0de0*/  F2I.U32.TRUNC.NTZ R8, R8 ;  /* 0x0000000800087305 */ /* 0x000e22000020f000 */
[----:B----4-:R-:W-:-:S05]  /*0df0*/  I2FP.F32.S32 R2, R4 ;  /* 0x0000000400027245 */ /* 0x010fca0000201400 */
[----:B------:R-:W-:Y:S01]  /*0e00*/  FMUL R2, R2, R9 ;  /* 0x0000000902027220 */ /* 0x000fe20000400000 */
[----:B0-----:R-:W-:-:S06]  /*0e10*/  LOP3.LUT R3, R8, 0xff, RZ, 0xc0, !PT ;  /* 0x000000ff08037812 */ /* 0x001fcc00078ec0ff */
[----:B------:R-:W0:Y:S02]  /*0e20*/  I2F.U16 R3, R3 ;  /* 0x0000000300037306 */ /* 0x000e240000101000 */
[----:B0-----:R-:W-:-:S06]  /*0e30*/  FADD R2, |R2|, R3 ;  /* 0x0000000302027221 */ /* 0x001fcc0000000200 */
[----:B------:R-:W0:Y:S02]  /*0e40*/  F2I.U32.TRUNC.NTZ R2, R2 ;  /* 0x0000000200027305 */ /* 0x000e24000020f000 */
[----:B0-----:R-:W-:-:S07]  /*0e50*/  PRMT R18, R2, 0x7610, R18 ;  /* 0x0000761002127816 */ /* 0x001fce0000000012 */
.L_x_3:
[----:B------:R-:W-:Y:S05]  /*0e60*/  BRA.U UP0, `(.L_x_5) ;  /* 0xfffffff100cc7547 */ /* 0x000fea000b83ffff */
.L_x_0:
[----:B------:R-:W0:Y:S01]  /*0e70*/  LDCU UR6, c[0x0][0x388] ;  /* 0x00007100ff0677ac */ /* 0x000e220008000800 */
[----:B------:R-:W1:Y:S01]  /*0e80*/  LDCU.64 UR4, c[0x0][0x3a8] ;  /* 0x00007500ff0477ac */ /* 0x000e620008000a00 */
[----:B0-----:R-:W-:-:S05]  /*0e90*/  IMAD R0, R0, UR6, R15 ;  /* 0x0000000600007c24 */ /* 0x001fca000f8e020f */
[----:B-1----:R-:W-:-:S04]  /*0ea0*/  IADD3 R2, P0, PT, R0, UR4, RZ ;  /* 0x0000000400027c10 */ /* 0x002fc8000ff1e0ff */
[----:B------:R-:W-:-:S05]  /*0eb0*/  LEA.HI.X.SX32 R3, R0, UR5, 0x1, P0 ;  /* 0x0000000500037c11 */ /* 0x000fca00080f0eff */
[----:B------:R-:W-:Y:S01]  /*0ec0*/  STG.E.U8 desc[UR8][R2.64], R18 ;  /* 0x0000001202007986 */ /* 0x000fe2000c101108 */
[----:B------:R-:W-:Y:S05]  /*0ed0*/  EXIT ;  /* 0x000000000000794d */ /* 0x000fea0003800000 */
.L_x_6:
[----:B------:R-:W-:-:S00]  /*0ee0*/  BRA `(.L_x_6) ;  /* 0xfffffffc00fc7947 */ /* 0x000fc0000383ffff */
[----:B------:R-:W-:-:S00]  /*0ef0*/  NOP ;  /* 0x0000000000007918 */ /* 0x000fc00000000000 */
        /* <DEDUP_REMOVED lines=8> */
.L_x_8:


//--------------------- .text._Z21convertRgb2GrayKernelP6uchar3iiPh --------------------------
	.section	.text._Z21convertRgb2GrayKernelP6uchar3iiPh,"ax",@progbits
	.align	128
        .global         _Z21convertRgb2GrayKernelP6uchar3iiPh
        .type           _Z21convertRgb2GrayKernelP6uchar3iiPh,@function
        .size           _Z21convertRgb2GrayKernelP6uchar3iiPh,(.L_x_9 - _Z21convertRgb2GrayKernelP6uchar3iiPh)
        .other          _Z21convertRgb2GrayKernelP6uchar3iiPh,@"STO_CUDA_ENTRY STV_DEFAULT"
_Z21convertRgb2GrayKernelP6uchar3iiPh:
.text._Z21convertRgb2GrayKernelP6uchar3iiPh:
        /* <DEDUP_REMOVED lines=13> */
[----:B------:R-:W0:Y:S01]  /*00d0*/  LDC.64 R2, c[0x0][0x380] ;  /* 0x0000e000ff027b82 */ /* 0x000e220000000a00 */
[----:B------:R-:W1:Y:S01]  /*00e0*/  LDCU.64 UR4, c[0x0][0x358] ;  /* 0x00006b00ff0477ac */ /* 0x000e620008000a00 */
[----:B------:R-:W-:Y:S01]  /*00f0*/  IMAD R11, R5, UR6, R0 ;  /* 0x00000006050b7c24 */ /* 0x000fe2000f8e0200 */
[----:B------:R-:W-:Y:S01]  /*0100*/  UMOV UR8, 0xeb851eb8 ;  /* 0xeb851eb800087882 */ /* 0x000fe20000000000 */
[----:B------:R-:W-:Y:S01]  /*0110*/  UMOV UR9, 0x3fe2b851 ;  /* 0x3fe2b85100097882 */ /* 0x000fe20000000000 */
[----:B------:R-:W2:Y:S01]  /*0120*/  LDCU.64 UR10, c[0x0][0x390] ;  /* 0x00007200ff0a77ac */ /* 0x000ea20008000a00 */
[----:B0-----:R-:W-:-:S05]  /*0130*/  IMAD.WIDE R2, R11, 0x3, R2 ;  /* 0x000000030b027825 */ /* 0x001fca00078e0202 */
[----:B-1----:R-:W3:Y:S04]  /*0140*/  LDG.E.U8 R10, desc[UR4][R2.64+0x1] ;  /* 0x00000104020a7981 */ /* 0x002ee8000c1e1100 */
[----:B------:R-:W4:Y:S04]  /*0150*/  LDG.E.U8 R0, desc[UR4][R2.64] ;  /* 0x0000000402007981 */ /* 0x000f28000c1e1100 */
[----:B------:R2:W5:Y:S02]  /*0160*/  LDG.E.U8 R8, desc[UR4][R2.64+0x2] ;  /* 0x0000020402087981 */ /* 0x000564000c1e1100 */
[----:B--2---:R-:W-:-:S04]  /*0170*/  IADD3 R2, P0, PT, R11, UR10, RZ ;  /* 0x0000000a0b027c10 */ /* 0x004fc8000ff1e0ff */
[----:B------:R-:W-:Y:S01]  /*0180*/  LEA.HI.X.SX32 R3, R11, UR11, 0x1, P0 ;  /* 0x0000000b0b037c11 */ /* 0x000fe200080f0eff */
[----:B---3--:R-:W0:Y:S08]  /*0190*/  I2F.F64.U16 R6, R10 ;  /* 0x0000000a00067312 */ /* 0x008e300000101800 */
[----:B----4-:R-:W1:Y:S01]  /*01a0*/  I2F.F64.U16 R4, R0 ;  /* 0x0000000000047312 */ /* 0x010e620000101800 */
[----:B0-----:R-:W-:-:S07]  /*01b0*/  DMUL R6, R6, UR8 ;  /* 0x0000000806067c28 */ /* 0x001fce0008000000 */
[----:B-----5:R-:W0:Y:S01]  /*01c0*/  I2F.F64.U16 R8, R8 ;  /* 0x0000000800087312 */ /* 0x020e220000101800 */
[----:B------:R-:W-:Y:S01]  /*01d0*/  UMOV UR8, 0xe5604189 ;  /* 0xe560418900087882 */ /* 0x000fe20000000000 */
[----:B------:R-:W-:Y:S02]  /*01e0*/  UMOV UR9, 0x3fd322d0 ;  /* 0x3fd322d000097882 */ /* 0x000fe40000000000 */
[----:B-1----:R-:W-:Y:S01]  /*01f0*/  DFMA R4, R4, UR8, R6 ;  /* 0x0000000804047c2b */ /* 0x002fe20008000006 */
[----:B------:R-:W-:Y:S01]  /*0200*/  UMOV UR8, 0x9fbe76c9 ;  /* 0x9fbe76c900087882 */ /* 0x000fe20000000000 */
[----:B------:R-:W-:-:S06]  /*0210*/  UMOV UR9, 0x3fbd2f1a ;  /* 0x3fbd2f1a00097882 */ /* 0x000fcc0000000000 */
[----:B0-----:R-:W-:-:S10]  /*0220*/  DFMA R4, R8, UR8, R4 ;  /* 0x0000000808047c2b */ /* 0x001fd40008000004 */
[----:B------:R-:W0:Y:S02]  /*0230*/  F2I.U32.F64.TRUNC R5, R4 ;  /* 0x0000000400057311 */ /* 0x000e24000030d000 */
[----:B0-----:R-:W-:Y:S01]  /*0240*/  STG.E.U8 desc[UR4][R2.64], R5 ;  /* 0x0000000502007986 */ /* 0x001fe2000c101104 */
[----:B------:R-:W-:Y:S05]  /*0250*/  EXIT ;  /* 0x000000000000794d */ /* 0x000fea0003800000 */
.L_x_7:
        /* <DEDUP_REMOVED lines=10> */
.L_x_9:


//--------------------- .nv.shared.reserved.0     --------------------------
	.section	.nv.shared.reserved.0,"aw",@nobits
	.weak		__nv_reservedSMEM_offset_0_alias
	.size		__nv_reservedSMEM_offset_0_alias, 0, 64
	.other		__nv_reservedSMEM_offset_0_alias,@"STO_CUDA_RESERVED_SHARED STV_DEFAULT"
__nv_reservedSMEM_offset_0_alias:
	.zero		0
	.zero		64


//--------------------- .nv.constant0._Z17convolutionKernelPhiiPiS0_iS_ --------------------------
	.section	.nv.constant0._Z17convolutionKernelPhiiPiS0_iS_,"a",@progbits
	.sectionflags	@""
	.align	4
.nv.constant0._Z17convolutionKernelPhiiPiS0_iS_:
	.zero		944


//--------------------- .nv.constant0._Z21convertRgb2GrayKernelP6uchar3iiPh --------------------------
	.section	.nv.constant0._Z21convertRgb2GrayKernelP6uchar3iiPh,"a",@progbits
	.sectionflags	@""
	.align	4
.nv.constant0._Z21convertRgb2GrayKernelP6uchar3iiPh:
	.zero		920


//--------------------- SYMBOLS --------------------------

	.type		.nv.reservedSmem.offset0,@object
	.size		.nv.reservedSmem.offset0,0x4
